//
// Generated by NVIDIA NVVM Compiler
//
// Compiler Build ID: CL-36424714
// Cuda compilation tools, release 13.0, V13.0.88
// Based on NVVM 20.0.0
//

.version 9.0
.target sm_100
.address_size 64

	// .globl	_Z7sum_gpuiPd

.visible .entry _Z7sum_gpuiPd(
	.param .u32 _Z7sum_gpuiPd_param_0,
	.param .u64 .ptr .align 1 _Z7sum_gpuiPd_param_1
)
{
	.reg .pred 	%p<3>;
	.reg .b32 	%r<11>;
	.reg .b64 	%rd<5>;
	.reg .b64 	%fd<9>;

	ld.param.u32 	%r6, [_Z7sum_gpuiPd_param_0];
	ld.param.u64 	%rd1, [_Z7sum_gpuiPd_param_1];
	mov.u32 	%r7, %ctaid.x;
	mov.u32 	%r1, %ntid.x;
	mov.u32 	%r8, %tid.x;
	mad.lo.s32 	%r2, %r7, %r1, %r8;
	setp.gt.s32 	%p1, %r2, %r6;
	mov.f64 	%fd8, 0d0000000000000000;
	@%p1 bra 	$L__BB0_3;
	mov.u32 	%r9, %nctaid.x;
	mul.lo.s32 	%r3, %r9, %r1;
	mov.f64 	%fd8, 0d0000000000000000;
	mov.u32 	%r10, %r2;
$L__BB0_2:
	cvt.rn.f64.s32 	%fd6, %r10;
	add.f64 	%fd8, %fd8, %fd6;
	add.s32 	%r10, %r10, %r3;
	setp.le.s32 	%p2, %r10, %r6;
	@%p2 bra 	$L__BB0_2;
$L__BB0_3:
	cvta.to.global.u64 	%rd2, %rd1;
	mul.wide.s32 	%rd3, %r2, 8;
	add.s64 	%rd4, %rd2, %rd3;
	st.global.f64 	[%rd4], %fd8;
	ret;

}


// ===== COMPILED SASS (sm_100) =====

	.target	sm_100

	.elftype	@"ET_EXEC"


//--------------------- .note.nv.tkinfo           --------------------------
	.section	.note.nv.tkinfo,"",@"SHT_NOTE"
	.sectionflags	@"SHF_NOTE_NV_TKINFO"
	.tkinfo
        /*0018*/ 	.word	0x00000002
        /*0030*/ 	.string	""
        /*0030*/ 	.string	"ptxas"
        /*0030*/ 	.string	"Cuda compilation tools, release 13.0, V13.0.88"
        /*0030*/ 	.string	"Build cuda_13.0.r13.0/compiler.36424714_0"
        /*0030*/ 	.string	"-arch sm_100 -m 64 "



//--------------------- .note.nv.cuinfo           --------------------------
	.section	.note.nv.cuinfo,"",@"SHT_NOTE"
	.sectionflags	@"SHF_NOTE_NV_CUINFO"
        /*0018*/ 	.short	0x0002
        /*001a*/ 	.short	0x0064
        /*001c*/ 	.short	0x0082
	.zero		2


//--------------------- .nv.info                  --------------------------
	.section	.nv.info,"",@"SHT_CUDA_INFO"
	.align	4


	//----- nvinfo : EIATTR_REGCOUNT
	.align		4
        /*0000*/ 	.byte	0x04, 0x2f
        /*0002*/ 	.short	(.L_1 - .L_0)
	.align		4
.L_0:
        /*0004*/ 	.word	index@(_Z7sum_gpuiPd)
        /*0008*/ 	.word	0x0000000c


	//----- nvinfo : EIATTR_FRAME_SIZE
	.align		4
.L_1:
        /*000c*/ 	.byte	0x04, 0x11
        /*000e*/ 	.short	(.L_3 - .L_2)
	.align		4
.L_2:
        /*0010*/ 	.word	index@(_Z7sum_gpuiPd)
        /*0014*/ 	.word	0x00000000


	//----- nvinfo : EIATTR_MIN_STACK_SIZE
	.align		4
.L_3:
        /*0018*/ 	.byte	0x04, 0x12
        /*001a*/ 	.short	(.L_5 - .L_4)
	.align		4
.L_4:
        /*001c*/ 	.word	index@(_Z7sum_gpuiPd)
        /*0020*/ 	.word	0x00000000
.L_5:


//--------------------- .nv.compat                --------------------------
	.section	.nv.compat,"",@"SHT_CUDA_COMPAT_INFO"
	.align	4
        /*0000*/ 	.byte	0x02, 0x09, 0x00, 0x00, 0x02, 0x02, 0x01, 0x00, 0x02, 0x05, 0x05, 0x00, 0x03, 0x07, 0x01, 0x01
        /*0010*/ 	.byte	0x02, 0x03, 0x00, 0x00, 0x02, 0x06, 0x01, 0x00, 0x04, 0x0b, 0x08, 0x00, 0x01, 0x00, 0x00, 0x00
        /*0020*/ 	.byte	0x00, 0x00, 0x00, 0x00


//--------------------- .nv.info._Z7sum_gpuiPd    --------------------------
	.section	.nv.info._Z7sum_gpuiPd,"",@"SHT_CUDA_INFO"
	.sectionflags	@""
	.align	4


	//----- nvinfo : EIATTR_CUDA_API_VERSION
	.align		4
        /*0000*/ 	.byte	0x04, 0x37
        /*0002*/ 	.short	(.L_7 - .L_6)
.L_6:
        /*0004*/ 	.word	0x00000082


	//----- nvinfo : EIATTR_KPARAM_INFO
	.align		4
.L_7:
        /*0008*/ 	.byte	0x04, 0x17
        /*000a*/ 	.short	(.L_9 - .L_8)
.L_8:
        /*000c*/ 	.word	0x00000000
        /*0010*/ 	.short	0x0001
        /*0012*/ 	.short	0x0008
        /*0014*/ 	.byte	0x00, 0xf5, 0x21, 0x00


	//----- nvinfo : EIATTR_KPARAM_INFO
	.align		4
.L_9:
        /*0018*/ 	.byte	0x04, 0x17
        /*001a*/ 	.short	(.L_11 - .L_10)
.L_10:
        /*001c*/ 	.word	0x00000000
        /*0020*/ 	.short	0x0000
        /*0022*/ 	.short	0x0000
        /*0024*/ 	.byte	0x00, 0xf0, 0x11, 0x00


	//----- nvinfo : EIATTR_SPARSE_MMA_MASK
	.align		4
.L_11:
        /*0028*/ 	.byte	0x03, 0x50
        /*002a*/ 	.short	0x0000


	//----- nvinfo : EIATTR_MAXREG_COUNT
	.align		4
        /*002c*/ 	.byte	0x03, 0x1b
        /*002e*/ 	.short	0x00ff


	//----- nvinfo : EIATTR_MERCURY_ISA_VERSION
	.align		4
        /*0030*/ 	.byte	0x03, 0x5f
        /*0032*/ 	.short	0x0101


	//----- nvinfo : EIATTR_VRC_CTA_INIT_COUNT
	.align		4
        /*0034*/ 	.byte	0x02, 0x4a
	.zero		1
	.zero		1


	//----- nvinfo : EIATTR_EXIT_INSTR_OFFSETS
	.align		4
        /*0038*/ 	.byte	0x04, 0x1c
        /*003a*/ 	.short	(.L_13 - .L_12)


	//   ....[0]....
.L_12:
        /*003c*/ 	.word	0x00000180


	//----- nvinfo : EIATTR_CRS_STACK_SIZE
	.align		4
.L_13:
        /*0040*/ 	.byte	0x04, 0x1e
        /*0042*/ 	.short	(.L_15 - .L_14)
.L_14:
        /*0044*/ 	.word	0x00000000


	//----- nvinfo : EIATTR_CBANK_PARAM_SIZE
	.align		4
.L_15:
        /*0048*/ 	.byte	0x03, 0x19
        /*004a*/ 	.short	0x0010


	//----- nvinfo : EIATTR_PARAM_CBANK
	.align		4
        /*004c*/ 	.byte	0x04, 0x0a
        /*004e*/ 	.short	(.L_17 - .L_16)
	.align		4
.L_16:
        /*0050*/ 	.word	index@(.nv.constant0._Z7sum_gpuiPd)
        /*0054*/ 	.short	0x0380
        /*0056*/ 	.short	0x0010


	//----- nvinfo : EIATTR_SW_WAR
	.align		4
.L_17:
        /*0058*/ 	.byte	0x04, 0x36
        /*005a*/ 	.short	(.L_19 - .L_18)
.L_18:
        /*005c*/ 	.word	0x00000008
.L_19:


//--------------------- .nv.callgraph             --------------------------
	.section	.nv.callgraph,"",@"SHT_CUDA_CALLGRAPH"
	.align	4
	.sectionentsize	8
	.align		4
        /*0000*/ 	.word	0x00000000
	.align		4
        /*0004*/ 	.word	0xffffffff
	.align		4
        /*0008*/ 	.word	0x00000000
	.align		4
        /*000c*/ 	.word	0xfffffffe
	.align		4
        /*0010*/ 	.word	0x00000000
	.align		4
        /*0014*/ 	.word	0xfffffffd
	.align		4
        /*0018*/ 	.word	0x00000000
	.align		4
        /*001c*/ 	.word	0xfffffffc


//--------------------- .text._Z7sum_gpuiPd       --------------------------
	.section	.text._Z7sum_gpuiPd,"ax",@progbits
	.align	128
        .global         _Z7sum_gpuiPd
        .type           _Z7sum_gpuiPd,@function
        .size           _Z7sum_gpuiPd,(.L_x_4 - _Z7sum_gpuiPd)
        .other          _Z7sum_gpuiPd,@"STO_CUDA_ENTRY STV_DEFAULT"
_Z7sum_gpuiPd:
.text._Z7sum_gpuiPd:
[----:B------:R-:W-:Y:S01]  /*0000*/  LDC R1, c[0x0][0x37c] ;  /* 0x0000df00ff017b82 */ /* 0x000fe20000000800 */
[----:B------:R-:W0:Y:S07]  /*0010*/  S2R R5, SR_TID.X ;  /* 0x0000000000057919 */ /* 0x000e2e0000002100 */
[----:B------:R-:W0:Y:S01]  /*0020*/  S2UR UR4, SR_CTAID.X ;  /* 0x00000000000479c3 */ /* 0x000e220000002500 */
[----:B------:R-:W1:Y:S01]  /*0030*/  LDCU UR7, c[0x0][0x380] ;  /* 0x00007000ff0777ac */ /* 0x000e620008000800 */
[----:B------:R-:W-:Y:S01]  /*0040*/  BSSY.RECONVERGENT B0, `(.L_x_0) ;  /* 0x0000012000007945 */ /* 0x000fe20003800200 */
[----:B------:R-:W-:-:S05]  /*0050*/  CS2R R2, SRZ ;  /* 0x0000000000027805 */ /* 0x000fca000001ff00 */
[----:B------:R-:W0:Y:S08]  /*0060*/  LDC R0, c[0x0][0x360] ;  /* 0x0000d800ff007b82 */ /* 0x000e300000000800 */
[----:B------:R-:W2:Y:S01]  /*0070*/  LDC.64 R6, c[0x0][0x388] ;  /* 0x0000e200ff067b82 */ /* 0x000ea20000000a00 */
[----:B0-----:R-:W-:Y:S01]  /*0080*/  IMAD R5, R0, UR4, R5 ;  /* 0x0000000400057c24 */ /* 0x001fe2000f8e0205 */
[----:B------:R-:W0:Y:S04]  /*0090*/  LDCU.64 UR4, c[0x0][0x358] ;  /* 0x00006b00ff0477ac */ /* 0x000e280008000a00 */
[C---:B-1----:R-:W-:Y:S01]  /*00a0*/  ISETP.GT.AND P0, PT, R5.reuse, UR7, PT ;  /* 0x0000000705007c0c */ /* 0x042fe2000bf04270 */
[----:B--2---:R-:W-:-:S12]  /*00b0*/  IMAD.WIDE R6, R5, 0x8, R6 ;  /* 0x0000000805067825 */ /* 0x004fd800078e0206 */
[----:B------:R-:W-:Y:S05]  /*00c0*/  @P0 BRA `(.L_x_1) ;  /* 0x0000000000240947 */ /* 0x000fea0003800000 */
[----:B------:R-:W1:Y:S01]  /*00d0*/  LDCU UR6, c[0x0][0x370] ;  /* 0x00006e00ff0677ac */ /* 0x000e620008000800 */
[----:B------:R-:W-:Y:S01]  /*00e0*/  IMAD.MOV.U32 R9, RZ, RZ, R5 ;  /* 0x000000ffff097224 */ /* 0x000fe200078e0005 */
[----:B------:R-:W-:Y:S01]  /*00f0*/  CS2R R2, SRZ ;  /* 0x0000000000027805 */ /* 0x000fe2000001ff00 */
[----:B-1----:R-:W-:-:S07]  /*0100*/  IMAD R0, R0, UR6, RZ ;  /* 0x0000000600007c24 */ /* 0x002fce000f8e02ff */
.L_x_2:
[----:B------:R1:W2:Y:S02]  /*0110*/  I2F.F64 R4, R9 ;  /* 0x0000000900047312 */ /* 0x0002a40000201c00 */
[----:B-1----:R-:W-:-:S04]  /*0120*/  IADD3 R9, PT, PT, R0, R9, RZ ;  /* 0x0000000900097210 */ /* 0x002fc80007ffe0ff */
[----:B------:R-:W-:Y:S01]  /*0130*/  ISETP.GT.AND P0, PT, R9, UR7, PT ;  /* 0x0000000709007c0c */ /* 0x000fe2000bf04270 */
[----:B--2---:R-:W-:-:S12]  /*0140*/  DADD R2, R4, R2 ;  /* 0x0000000004027229 */ /* 0x004fd80000000002 */
[----:B------:R-:W-:Y:S05]  /*0150*/  @!P0 BRA `(.L_x_2) ;  /* 0xfffffffc00ec8947 */ /* 0x000fea000383ffff */
.L_x_1:
[----:B0-----:R-:W-:Y:S05]  /*0160*/  BSYNC.RECONVERGENT B0 ;  /* 0x0000000000007941 */ /* 0x001fea0003800200 */
.L_x_0:
[----:B------:R-:W-:Y:S01]  /*0170*/  STG.E.64 desc[UR4][R6.64], R2 ;  /* 0x0000000206007986 */ /* 0x000fe2000c101b04 */
[----:B------:R-:W-:Y:S05]  /*0180*/  EXIT ;  /* 0x000000000000794d */ /* 0x000fea0003800000 */
.L_x_3:
[----:B------:R-:W-:-:S00]  /*0190*/  BRA `(.L_x_3) ;  /* 0xfffffffc00fc7947 */ /* 0x000fc0000383ffff */
[----:B------:R-:W-:-:S00]  /*01a0*/  NOP ;  /* 0x0000000000007918 */ /* 0x000fc00000000000 */
        /* <DEDUP_REMOVED lines=13> */
.L_x_4:


//--------------------- .nv.shared.reserved.0     --------------------------
	.section	.nv.shared.reserved.0,"aw",@nobits
	.weak		__nv_reservedSMEM_offset_0_alias
	.size		__nv_reservedSMEM_offset_0_alias, 0, 64
	.other		__nv_reservedSMEM_offset_0_alias,@"STO_CUDA_RESERVED_SHARED STV_DEFAULT"
__nv_reservedSMEM_offset_0_alias:
	.zero		0
	.zero		64


//--------------------- .nv.constant0._Z7sum_gpuiPd --------------------------
	.section	.nv.constant0._Z7sum_gpuiPd,"a",@progbits
	.sectionflags	@""
	.align	4
.nv.constant0._Z7sum_gpuiPd:
	.zero		912


//--------------------- SYMBOLS --------------------------

	.type		.nv.reservedSmem.offset0,@object
	.size		.nv.reservedSmem.offset0,0x4
